//
// Generated by NVIDIA NVVM Compiler
//
// Compiler Build ID: CL-36424714
// Cuda compilation tools, release 13.0, V13.0.88
// Based on NVVM 20.0.0
//

.version 9.0
.target sm_100
.address_size 64

	// .globl	copypadmul

.visible .entry copypadmul(
	.param .u64 .ptr .align 1 copypadmul_param_0,
	.param .u32 copypadmul_param_1,
	.param .u32 copypadmul_param_2,
	.param .u32 copypadmul_param_3,
	.param .u64 .ptr .align 1 copypadmul_param_4,
	.param .u32 copypadmul_param_5,
	.param .u32 copypadmul_param_6,
	.param .u32 copypadmul_param_7,
	.param .u64 .ptr .align 1 copypadmul_param_8,
	.param .u64 .ptr .align 1 copypadmul_param_9
)
{
	.reg .pred 	%p<6>;
	.reg .b16 	%rs<2>;
	.reg .b32 	%r<25>;
	.reg .b32 	%f<4>;
	.reg .b64 	%rd<17>;

	ld.param.u64 	%rd1, [copypadmul_param_0];
	ld.param.u32 	%r4, [copypadmul_param_2];
	ld.param.u32 	%r5, [copypadmul_param_3];
	ld.param.u64 	%rd2, [copypadmul_param_4];
	ld.param.u32 	%r8, [copypadmul_param_5];
	ld.param.u32 	%r9, [copypadmul_param_6];
	ld.param.u32 	%r7, [copypadmul_param_7];
	ld.param.u64 	%rd3, [copypadmul_param_8];
	ld.param.u64 	%rd4, [copypadmul_param_9];
	mov.u32 	%r10, %ctaid.z;
	mov.u32 	%r11, %ntid.z;
	mov.u32 	%r12, %tid.z;
	mad.lo.s32 	%r1, %r10, %r11, %r12;
	mov.u32 	%r13, %ctaid.y;
	mov.u32 	%r14, %ntid.y;
	mov.u32 	%r15, %tid.y;
	mad.lo.s32 	%r16, %r13, %r14, %r15;
	mov.u32 	%r17, %ctaid.x;
	mov.u32 	%r18, %ntid.x;
	mov.u32 	%r19, %tid.x;
	mad.lo.s32 	%r3, %r17, %r18, %r19;
	setp.ge.s32 	%p1, %r1, %r8;
	setp.ge.s32 	%p2, %r16, %r9;
	or.pred  	%p3, %p1, %p2;
	setp.ge.s32 	%p4, %r3, %r7;
	or.pred  	%p5, %p3, %p4;
	@%p5 bra 	$L__BB0_2;
	cvta.to.global.u64 	%rd5, %rd4;
	cvta.to.global.u64 	%rd6, %rd3;
	cvta.to.global.u64 	%rd7, %rd2;
	cvta.to.global.u64 	%rd8, %rd1;
	mad.lo.s32 	%r20, %r9, %r1, %r16;
	mad.lo.s32 	%r21, %r20, %r7, %r3;
	cvt.s64.s32 	%rd9, %r21;
	add.s64 	%rd10, %rd5, %rd9;
	ld.global.nc.u8 	%rs1, [%rd10];
	cvt.s32.s8 	%r22, %rs1;
	mul.wide.s32 	%rd11, %r22, 4;
	add.s64 	%rd12, %rd6, %rd11;
	ld.global.nc.f32 	%f1, [%rd12];
	mul.wide.s32 	%rd13, %r21, 4;
	add.s64 	%rd14, %rd7, %rd13;
	ld.global.nc.f32 	%f2, [%rd14];
	mul.f32 	%f3, %f1, %f2;
	mad.lo.s32 	%r23, %r4, %r1, %r16;
	mad.lo.s32 	%r24, %r23, %r5, %r3;
	mul.wide.s32 	%rd15, %r24, 4;
	add.s64 	%rd16, %rd8, %rd15;
	st.global.f32 	[%rd16], %f3;
$L__BB0_2:
	ret;

}


// ===== COMPILED SASS (sm_100) =====

	.target	sm_100

	.elftype	@"ET_EXEC"


//--------------------- .note.nv.tkinfo           --------------------------
	.section	.note.nv.tkinfo,"",@"SHT_NOTE"
	.sectionflags	@"SHF_NOTE_NV_TKINFO"
	.tkinfo
        /*0018*/ 	.word	0x00000002
        /*0030*/ 	.string	""
        /*0030*/ 	.string	"ptxas"
        /*0030*/ 	.string	"Cuda compilation tools, release 13.0, V13.0.88"
        /*0030*/ 	.string	"Build cuda_13.0.r13.0/compiler.36424714_0"
        /*0030*/ 	.string	"-arch sm_100 -m 64 "



//--------------------- .note.nv.cuinfo           --------------------------
	.section	.note.nv.cuinfo,"",@"SHT_NOTE"
	.sectionflags	@"SHF_NOTE_NV_CUINFO"
        /*0018*/ 	.short	0x0002
        /*001a*/ 	.short	0x0064
        /*001c*/ 	.short	0x0082
	.zero		2


//--------------------- .nv.info                  --------------------------
	.section	.nv.info,"",@"SHT_CUDA_INFO"
	.align	4


	//----- nvinfo : EIATTR_REGCOUNT
	.align		4
        /*0000*/ 	.byte	0x04, 0x2f
        /*0002*/ 	.short	(.L_1 - .L_0)
	.align		4
.L_0:
        /*0004*/ 	.word	index@(copypadmul)
        /*0008*/ 	.word	0x00000010


	//----- nvinfo : EIATTR_FRAME_SIZE
	.align		4
.L_1:
        /*000c*/ 	.byte	0x04, 0x11
        /*000e*/ 	.short	(.L_3 - .L_2)
	.align		4
.L_2:
        /*0010*/ 	.word	index@(copypadmul)
        /*0014*/ 	.word	0x00000000


	//----- nvinfo : EIATTR_MIN_STACK_SIZE
	.align		4
.L_3:
        /*0018*/ 	.byte	0x04, 0x12
        /*001a*/ 	.short	(.L_5 - .L_4)
	.align		4
.L_4:
        /*001c*/ 	.word	index@(copypadmul)
        /*0020*/ 	.word	0x00000000
.L_5:


//--------------------- .nv.compat                --------------------------
	.section	.nv.compat,"",@"SHT_CUDA_COMPAT_INFO"
	.align	4
        /*0000*/ 	.byte	0x02, 0x09, 0x00, 0x00, 0x02, 0x02, 0x01, 0x00, 0x02, 0x05, 0x05, 0x00, 0x03, 0x07, 0x01, 0x01
        /*0010*/ 	.byte	0x02, 0x03, 0x00, 0x00, 0x02, 0x06, 0x01, 0x00, 0x04, 0x0b, 0x08, 0x00, 0x09, 0x00, 0x00, 0x00
        /*0020*/ 	.byte	0x00, 0x00, 0x00, 0x00


//--------------------- .nv.info.copypadmul       --------------------------
	.section	.nv.info.copypadmul,"",@"SHT_CUDA_INFO"
	.sectionflags	@""
	.align	4


	//----- nvinfo : EIATTR_CUDA_API_VERSION
	.align		4
        /*0000*/ 	.byte	0x04, 0x37
        /*0002*/ 	.short	(.L_7 - .L_6)
.L_6:
        /*0004*/ 	.word	0x00000082


	//----- nvinfo : EIATTR_KPARAM_INFO
	.align		4
.L_7:
        /*0008*/ 	.byte	0x04, 0x17
        /*000a*/ 	.short	(.L_9 - .L_8)
.L_8:
        /*000c*/ 	.word	0x00000000
        /*0010*/ 	.short	0x0009
        /*0012*/ 	.short	0x0038
        /*0014*/ 	.byte	0x00, 0xf5, 0x21, 0x00


	//----- nvinfo : EIATTR_KPARAM_INFO
	.align		4
.L_9:
        /*0018*/ 	.byte	0x04, 0x17
        /*001a*/ 	.short	(.L_11 - .L_10)
.L_10:
        /*001c*/ 	.word	0x00000000
        /*0020*/ 	.short	0x0008
        /*0022*/ 	.short	0x0030
        /*0024*/ 	.byte	0x00, 0xf5, 0x21, 0x00


	//----- nvinfo : EIATTR_KPARAM_INFO
	.align		4
.L_11:
        /*0028*/ 	.byte	0x04, 0x17
        /*002a*/ 	.short	(.L_13 - .L_12)
.L_12:
        /*002c*/ 	.word	0x00000000
        /*0030*/ 	.short	0x0007
        /*0032*/ 	.short	0x0028
        /*0034*/ 	.byte	0x00, 0xf0, 0x11, 0x00


	//----- nvinfo : EIATTR_KPARAM_INFO
	.align		4
.L_13:
        /*0038*/ 	.byte	0x04, 0x17
        /*003a*/ 	.short	(.L_15 - .L_14)
.L_14:
        /*003c*/ 	.word	0x00000000
        /*0040*/ 	.short	0x0006
        /*0042*/ 	.short	0x0024
        /*0044*/ 	.byte	0x00, 0xf0, 0x11, 0x00


	//----- nvinfo : EIATTR_KPARAM_INFO
	.align		4
.L_15:
        /*0048*/ 	.byte	0x04, 0x17
        /*004a*/ 	.short	(.L_17 - .L_16)
.L_16:
        /*004c*/ 	.word	0x00000000
        /*0050*/ 	.short	0x0005
        /*0052*/ 	.short	0x0020
        /*0054*/ 	.byte	0x00, 0xf0, 0x11, 0x00


	//----- nvinfo : EIATTR_KPARAM_INFO
	.align		4
.L_17:
        /*0058*/ 	.byte	0x04, 0x17
        /*005a*/ 	.short	(.L_19 - .L_18)
.L_18:
        /*005c*/ 	.word	0x00000000
        /*0060*/ 	.short	0x0004
        /*0062*/ 	.short	0x0018
        /*0064*/ 	.byte	0x00, 0xf5, 0x21, 0x00


	//----- nvinfo : EIATTR_KPARAM_INFO
	.align		4
.L_19:
        /*0068*/ 	.byte	0x04, 0x17
        /*006a*/ 	.short	(.L_21 - .L_20)
.L_20:
        /*006c*/ 	.word	0x00000000
        /*0070*/ 	.short	0x0003
        /*0072*/ 	.short	0x0010
        /*0074*/ 	.byte	0x00, 0xf0, 0x11, 0x00


	//----- nvinfo : EIATTR_KPARAM_INFO
	.align		4
.L_21:
        /*0078*/ 	.byte	0x04, 0x17
        /*007a*/ 	.short	(.L_23 - .L_22)
.L_22:
        /*007c*/ 	.word	0x00000000
        /*0080*/ 	.short	0x0002
        /*0082*/ 	.short	0x000c
        /*0084*/ 	.byte	0x00, 0xf0, 0x11, 0x00


	//----- nvinfo : EIATTR_KPARAM_INFO
	.align		4
.L_23:
        /*0088*/ 	.byte	0x04, 0x17
        /*008a*/ 	.short	(.L_25 - .L_24)
.L_24:
        /*008c*/ 	.word	0x00000000
        /*0090*/ 	.short	0x0001
        /*0092*/ 	.short	0x0008
        /*0094*/ 	.byte	0x00, 0xf0, 0x11, 0x00


	//----- nvinfo : EIATTR_KPARAM_INFO
	.align		4
.L_25:
        /*0098*/ 	.byte	0x04, 0x17
        /*009a*/ 	.short	(.L_27 - .L_26)
.L_26:
        /*009c*/ 	.word	0x00000000
        /*00a0*/ 	.short	0x0000
        /*00a2*/ 	.short	0x0000
        /*00a4*/ 	.byte	0x00, 0xf5, 0x21, 0x00


	//----- nvinfo : EIATTR_SPARSE_MMA_MASK
	.align		4
.L_27:
        /*00a8*/ 	.byte	0x03, 0x50
        /*00aa*/ 	.short	0x0000


	//----- nvinfo : EIATTR_MAXREG_COUNT
	.align		4
        /*00ac*/ 	.byte	0x03, 0x1b
        /*00ae*/ 	.short	0x00ff


	//----- nvinfo : EIATTR_MERCURY_ISA_VERSION
	.align		4
        /*00b0*/ 	.byte	0x03, 0x5f
        /*00b2*/ 	.short	0x0101


	//----- nvinfo : EIATTR_VRC_CTA_INIT_COUNT
	.align		4
        /*00b4*/ 	.byte	0x02, 0x4a
	.zero		1
	.zero		1


	//----- nvinfo : EIATTR_EXIT_INSTR_OFFSETS
	.align		4
        /*00b8*/ 	.byte	0x04, 0x1c
        /*00ba*/ 	.short	(.L_29 - .L_28)


	//   ....[0]....
.L_28:
        /*00bc*/ 	.word	0x00000120


	//   ....[1]....
        /*00c0*/ 	.word	0x00000290


	//----- nvinfo : EIATTR_CBANK_PARAM_SIZE
	.align		4
.L_29:
        /*00c4*/ 	.byte	0x03, 0x19
        /*00c6*/ 	.short	0x0040


	//----- nvinfo : EIATTR_PARAM_CBANK
	.align		4
        /*00c8*/ 	.byte	0x04, 0x0a
        /*00ca*/ 	.short	(.L_31 - .L_30)
	.align		4
.L_30:
        /*00cc*/ 	.word	index@(.nv.constant0.copypadmul)
        /*00d0*/ 	.short	0x0380
        /*00d2*/ 	.short	0x0040


	//----- nvinfo : EIATTR_SW_WAR
	.align		4
.L_31:
        /*00d4*/ 	.byte	0x04, 0x36
        /*00d6*/ 	.short	(.L_33 - .L_32)
.L_32:
        /*00d8*/ 	.word	0x00000008
.L_33:


//--------------------- .nv.callgraph             --------------------------
	.section	.nv.callgraph,"",@"SHT_CUDA_CALLGRAPH"
	.align	4
	.sectionentsize	8
	.align		4
        /*0000*/ 	.word	0x00000000
	.align		4
        /*0004*/ 	.word	0xffffffff
	.align		4
        /*0008*/ 	.word	0x00000000
	.align		4
        /*000c*/ 	.word	0xfffffffe
	.align		4
        /*0010*/ 	.word	0x00000000
	.align		4
        /*0014*/ 	.word	0xfffffffd
	.align		4
        /*0018*/ 	.word	0x00000000
	.align		4
        /*001c*/ 	.word	0xfffffffc


//--------------------- .text.copypadmul          --------------------------
	.section	.text.copypadmul,"ax",@progbits
	.align	128
        .global         copypadmul
        .type           copypadmul,@function
        .size           copypadmul,(.L_x_1 - copypadmul)
        .other          copypadmul,@"STO_CUDA_ENTRY STV_DEFAULT"
copypadmul:
.text.copypadmul:
[----:B------:R-:W-:Y:S01]  /*0000*/  LDC R1, c[0x0][0x37c] ;  /* 0x0000df00ff017b82 */ /* 0x000fe20000000800 */
[----:B------:R-:W0:Y:S07]  /*0010*/  S2R R2, SR_TID.Y ;  /* 0x0000000000027919 */ /* 0x000e2e0000002200 */
[----:B------:R-:W1:Y:S01]  /*0020*/  LDC R0, c[0x0][0x368] ;  /* 0x0000da00ff007b82 */ /* 0x000e620000000800 */
[----:B------:R-:W2:Y:S01]  /*0030*/  LDCU.64 UR8, c[0x0][0x3a0] ;  /* 0x00007400ff0877ac */ /* 0x000ea20008000a00 */
[----:B------:R-:W1:Y:S01]  /*0040*/  S2R R3, SR_TID.Z ;  /* 0x0000000000037919 */ /* 0x000e620000002300 */
[----:B------:R-:W3:Y:S01]  /*0050*/  LDCU UR7, c[0x0][0x3a8] ;  /* 0x00007500ff0777ac */ /* 0x000ee20008000800 */
[----:B------:R-:W4:Y:S04]  /*0060*/  S2R R5, SR_TID.X ;  /* 0x0000000000057919 */ /* 0x000f280000002100 */
[----:B------:R-:W0:Y:S08]  /*0070*/  S2UR UR5, SR_CTAID.Y ;  /* 0x00000000000579c3 */ /* 0x000e300000002600 */
[----:B------:R-:W0:Y:S08]  /*0080*/  LDC R11, c[0x0][0x364] ;  /* 0x0000d900ff0b7b82 */ /* 0x000e300000000800 */
[----:B------:R-:W1:Y:S08]  /*0090*/  S2UR UR4, SR_CTAID.Z ;  /* 0x00000000000479c3 */ /* 0x000e700000002700 */
[----:B------:R-:W4:Y:S08]  /*00a0*/  S2UR UR6, SR_CTAID.X ;  /* 0x00000000000679c3 */ /* 0x000f300000002500 */
[----:B------:R-:W4:Y:S01]  /*00b0*/  LDC R10, c[0x0][0x360] ;  /* 0x0000d800ff0a7b82 */ /* 0x000f220000000800 */
[----:B0-----:R-:W-:-:S05]  /*00c0*/  IMAD R11, R11, UR5, R2 ;  /* 0x000000050b0b7c24 */ /* 0x001fca000f8e0202 */
[----:B--2---:R-:W-:Y:S01]  /*00d0*/  ISETP.GE.AND P0, PT, R11, UR9, PT ;  /* 0x000000090b007c0c */ /* 0x004fe2000bf06270 */
[----:B-1----:R-:W-:-:S05]  /*00e0*/  IMAD R0, R0, UR4, R3 ;  /* 0x0000000400007c24 */ /* 0x002fca000f8e0203 */
[----:B------:R-:W-:Y:S01]  /*00f0*/  ISETP.GE.OR P0, PT, R0, UR8, P0 ;  /* 0x0000000800007c0c */ /* 0x000fe20008706670 */
[----:B----4-:R-:W-:-:S05]  /*0100*/  IMAD R10, R10, UR6, R5 ;  /* 0x000000060a0a7c24 */ /* 0x010fca000f8e0205 */
[----:B---3--:R-:W-:-:S13]  /*0110*/  ISETP.GE.OR P0, PT, R10, UR7, P0 ;  /* 0x000000070a007c0c */ /* 0x008fda0008706670 */
[----:B------:R-:W-:Y:S05]  /*0120*/  @P0 EXIT ;  /* 0x000000000000094d */ /* 0x000fea0003800000 */
[----:B------:R-:W0:Y:S01]  /*0130*/  LDCU.64 UR10, c[0x0][0x3b8] ;  /* 0x00007700ff0a77ac */ /* 0x000e220008000a00 */
[----:B------:R-:W-:Y:S01]  /*0140*/  IMAD R3, R0, UR9, R11 ;  /* 0x0000000900037c24 */ /* 0x000fe2000f8e020b */
[----:B------:R-:W1:Y:S01]  /*0150*/  LDC.64 R4, c[0x0][0x398] ;  /* 0x0000e600ff047b82 */ /* 0x000e620000000a00 */
[----:B------:R-:W2:Y:S02]  /*0160*/  LDCU.64 UR4, c[0x0][0x358] ;  /* 0x00006b00ff0477ac */ /* 0x000ea40008000a00 */
[----:B------:R-:W-:Y:S01]  /*0170*/  IMAD R9, R3, UR7, R10 ;  /* 0x0000000703097c24 */ /* 0x000fe2000f8e020a */
[----:B------:R-:W3:Y:S04]  /*0180*/  LDCU UR6, c[0x0][0x38c] ;  /* 0x00007180ff0677ac */ /* 0x000ee80008000800 */
[----:B------:R-:W4:Y:S01]  /*0190*/  LDC.64 R2, c[0x0][0x3b0] ;  /* 0x0000ec00ff027b82 */ /* 0x000f220000000a00 */
[----:B------:R-:W5:Y:S01]  /*01a0*/  LDCU UR8, c[0x0][0x390] ;  /* 0x00007200ff0877ac */ /* 0x000f620008000800 */
[----:B0-----:R-:W-:-:S04]  /*01b0*/  IADD3 R6, P0, PT, R9, UR10, RZ ;  /* 0x0000000a09067c10 */ /* 0x001fc8000ff1e0ff */
[----:B------:R-:W-:-:S05]  /*01c0*/  LEA.HI.X.SX32 R7, R9, UR11, 0x1, P0 ;  /* 0x0000000b09077c11 */ /* 0x000fca00080f0eff */
[----:B--2---:R-:W2:Y:S01]  /*01d0*/  LDG.E.U8.CONSTANT R6, desc[UR4][R6.64] ;  /* 0x0000000406067981 */ /* 0x004ea2000c1e9100 */
[----:B-1----:R-:W-:Y:S02]  /*01e0*/  IMAD.WIDE R4, R9, 0x4, R4 ;  /* 0x0000000409047825 */ /* 0x002fe400078e0204 */
[----:B------:R-:W0:Y:S04]  /*01f0*/  LDC.64 R8, c[0x0][0x380] ;  /* 0x0000e000ff087b82 */ /* 0x000e280000000a00 */
[----:B------:R-:W5:Y:S01]  /*0200*/  LDG.E.CONSTANT R5, desc[UR4][R4.64] ;  /* 0x0000000404057981 */ /* 0x000f62000c1e9900 */
[----:B--2---:R-:W-:-:S05]  /*0210*/  PRMT R13, R6, 0x8880, RZ ;  /* 0x00008880060d7816 */ /* 0x004fca00000000ff */
[----:B----4-:R-:W-:-:S06]  /*0220*/  IMAD.WIDE R2, R13, 0x4, R2 ;  /* 0x000000040d027825 */ /* 0x010fcc00078e0202 */
[----:B------:R-:W2:Y:S01]  /*0230*/  LDG.E.CONSTANT R2, desc[UR4][R2.64] ;  /* 0x0000000402027981 */ /* 0x000ea2000c1e9900 */
[----:B---3--:R-:W-:-:S04]  /*0240*/  IMAD R11, R0, UR6, R11 ;  /* 0x00000006000b7c24 */ /* 0x008fc8000f8e020b */
[----:B-----5:R-:W-:-:S04]  /*0250*/  IMAD R7, R11, UR8, R10 ;  /* 0x000000080b077c24 */ /* 0x020fc8000f8e020a */
[----:B0-----:R-:W-:-:S04]  /*0260*/  IMAD.WIDE R6, R7, 0x4, R8 ;  /* 0x0000000407067825 */ /* 0x001fc800078e0208 */
[----:B--2---:R-:W-:-:S05]  /*0270*/  FMUL R9, R2, R5 ;  /* 0x0000000502097220 */ /* 0x004fca0000400000 */
[----:B------:R-:W-:Y:S01]  /*0280*/  STG.E desc[UR4][R6.64], R9 ;  /* 0x0000000906007986 */ /* 0x000fe2000c101904 */
[----:B------:R-:W-:Y:S05]  /*0290*/  EXIT ;  /* 0x000000000000794d */ /* 0x000fea0003800000 */
.L_x_0:
[----:B------:R-:W-:-:S00]  /*02a0*/  BRA `(.L_x_0) ;  /* 0xfffffffc00fc7947 */ /* 0x000fc0000383ffff */
[----:B------:R-:W-:-:S00]  /*02b0*/  NOP ;  /* 0x0000000000007918 */ /* 0x000fc00000000000 */
        /* <DEDUP_REMOVED lines=12> */
.L_x_1:


//--------------------- .nv.shared.reserved.0     --------------------------
	.section	.nv.shared.reserved.0,"aw",@nobits
	.weak		__nv_reservedSMEM_offset_0_alias
	.size		__nv_reservedSMEM_offset_0_alias, 0, 64
	.other		__nv_reservedSMEM_offset_0_alias,@"STO_CUDA_RESERVED_SHARED STV_DEFAULT"
__nv_reservedSMEM_offset_0_alias:
	.zero		0
	.zero		64


//--------------------- .nv.constant0.copypadmul  --------------------------
	.section	.nv.constant0.copypadmul,"a",@progbits
	.sectionflags	@""
	.align	4
.nv.constant0.copypadmul:
	.zero		960


//--------------------- SYMBOLS --------------------------

	.type		.nv.reservedSmem.offset0,@object
	.size		.nv.reservedSmem.offset0,0x4
